//
// Generated by NVIDIA NVVM Compiler
//
// Compiler Build ID: CL-36424714
// Cuda compilation tools, release 13.0, V13.0.88
// Based on NVVM 20.0.0
//

.version 9.0
.target sm_100
.address_size 64

	// .globl	_Z10ConvKernelPKfS0_Pfmm
// _ZZ10ConvKernelPKfS0_PfmmE3shB has been demoted

.visible .entry _Z10ConvKernelPKfS0_Pfmm(
	.param .u64 .ptr .align 1 _Z10ConvKernelPKfS0_Pfmm_param_0,
	.param .u64 .ptr .align 1 _Z10ConvKernelPKfS0_Pfmm_param_1,
	.param .u64 .ptr .align 1 _Z10ConvKernelPKfS0_Pfmm_param_2,
	.param .u64 _Z10ConvKernelPKfS0_Pfmm_param_3,
	.param .u64 _Z10ConvKernelPKfS0_Pfmm_param_4
)
{
	.reg .pred 	%p<11>;
	.reg .b32 	%r<13>;
	.reg .b32 	%f<9>;
	.reg .b64 	%rd<48>;
	// demoted variable
	.shared .align 4 .b8 _ZZ10ConvKernelPKfS0_PfmmE3shB[512];
	ld.param.u64 	%rd21, [_Z10ConvKernelPKfS0_Pfmm_param_0];
	ld.param.u64 	%rd25, [_Z10ConvKernelPKfS0_Pfmm_param_2];
	ld.param.u64 	%rd23, [_Z10ConvKernelPKfS0_Pfmm_param_3];
	ld.param.u64 	%rd24, [_Z10ConvKernelPKfS0_Pfmm_param_4];
	cvta.to.global.u64 	%rd26, %rd25;
	mov.u32 	%r3, %tid.x;
	cvt.u64.u32 	%rd1, %r3;
	mov.u32 	%r4, %ctaid.x;
	mov.u32 	%r5, %ntid.x;
	mul.wide.u32 	%rd27, %r4, %r5;
	add.s64 	%rd2, %rd27, %rd1;
	setp.ge.u64 	%p1, %rd2, %rd23;
	shl.b64 	%rd28, %rd2, 2;
	add.s64 	%rd3, %rd26, %rd28;
	@%p1 bra 	$L__BB0_2;
	mov.b32 	%r6, 0;
	st.global.u32 	[%rd3], %r6;
$L__BB0_2:
	add.s64 	%rd4, %rd24, 127;
	setp.lt.u64 	%p2, %rd4, 128;
	@%p2 bra 	$L__BB0_14;
	add.s64 	%rd30, %rd24, -1;
	shr.u64 	%rd31, %rd30, 1;
	sub.s64 	%rd5, %rd2, %rd31;
	cvta.to.global.u64 	%rd6, %rd21;
	shr.u64 	%rd7, %rd4, 7;
	mov.b64 	%rd44, 0;
	cvt.u32.u64 	%r7, %rd1;
	shl.b32 	%r8, %r7, 2;
	mov.u32 	%r9, _ZZ10ConvKernelPKfS0_PfmmE3shB;
	add.s32 	%r10, %r9, %r8;
$L__BB0_4:
	shl.b64 	%rd47, %rd44, 7;
	add.s64 	%rd10, %rd47, %rd1;
	bar.sync 	0;
	setp.ge.u64 	%p3, %rd10, %rd24;
	@%p3 bra 	$L__BB0_6;
	ld.param.u64 	%rd43, [_Z10ConvKernelPKfS0_Pfmm_param_1];
	cvta.to.global.u64 	%rd32, %rd43;
	shl.b64 	%rd33, %rd10, 2;
	add.s64 	%rd34, %rd32, %rd33;
	ld.global.f32 	%f3, [%rd34];
	st.shared.f32 	[%r10], %f3;
$L__BB0_6:
	bar.sync 	0;
	setp.le.u64 	%p4, %rd24, %rd47;
	@%p4 bra 	$L__BB0_13;
	add.s64 	%rd35, %rd5, %rd47;
	shl.b64 	%rd46, %rd35, 32;
	shl.b64 	%rd36, %rd35, 2;
	add.s64 	%rd45, %rd6, %rd36;
	add.s64 	%rd37, %rd47, 128;
	min.u64 	%rd13, %rd24, %rd37;
	mov.u32 	%r12, %r9;
$L__BB0_8:
	add.s64 	%rd38, %rd5, %rd47;
	shr.u64 	%rd39, %rd38, 31;
	and.b64  	%rd40, %rd39, 1;
	setp.eq.b64 	%p5, %rd40, 1;
	shr.s64 	%rd41, %rd46, 32;
	setp.ge.s64 	%p6, %rd41, %rd23;
	mov.f32 	%f8, 0f00000000;
	or.pred  	%p7, %p5, %p6;
	@%p7 bra 	$L__BB0_10;
	ld.global.f32 	%f8, [%rd45];
$L__BB0_10:
	setp.ge.u64 	%p8, %rd2, %rd23;
	@%p8 bra 	$L__BB0_12;
	ld.shared.f32 	%f5, [%r12];
	ld.global.f32 	%f6, [%rd3];
	fma.rn.f32 	%f7, %f8, %f5, %f6;
	st.global.f32 	[%rd3], %f7;
$L__BB0_12:
	add.s64 	%rd47, %rd47, 1;
	add.s32 	%r12, %r12, 4;
	add.s64 	%rd46, %rd46, 4294967296;
	add.s64 	%rd45, %rd45, 4;
	setp.lt.u64 	%p9, %rd47, %rd13;
	@%p9 bra 	$L__BB0_8;
$L__BB0_13:
	add.s64 	%rd44, %rd44, 1;
	setp.ne.s64 	%p10, %rd44, %rd7;
	@%p10 bra 	$L__BB0_4;
$L__BB0_14:
	ret;

}


// ===== COMPILED SASS (sm_100) =====

	.target	sm_100

	.elftype	@"ET_EXEC"


//--------------------- .note.nv.tkinfo           --------------------------
	.section	.note.nv.tkinfo,"",@"SHT_NOTE"
	.sectionflags	@"SHF_NOTE_NV_TKINFO"
	.tkinfo
        /*0018*/ 	.word	0x00000002
        /*0030*/ 	.string	""
        /*0030*/ 	.string	"ptxas"
        /*0030*/ 	.string	"Cuda compilation tools, release 13.0, V13.0.88"
        /*0030*/ 	.string	"Build cuda_13.0.r13.0/compiler.36424714_0"
        /*0030*/ 	.string	"-arch sm_100 -m 64 "



//--------------------- .note.nv.cuinfo           --------------------------
	.section	.note.nv.cuinfo,"",@"SHT_NOTE"
	.sectionflags	@"SHF_NOTE_NV_CUINFO"
        /*0018*/ 	.short	0x0002
        /*001a*/ 	.short	0x0064
        /*001c*/ 	.short	0x0082
	.zero		2


//--------------------- .nv.info                  --------------------------
	.section	.nv.info,"",@"SHT_CUDA_INFO"
	.align	4


	//----- nvinfo : EIATTR_REGCOUNT
	.align		4
        /*0000*/ 	.byte	0x04, 0x2f
        /*0002*/ 	.short	(.L_1 - .L_0)
	.align		4
.L_0:
        /*0004*/ 	.word	index@(_Z10ConvKernelPKfS0_Pfmm)
        /*0008*/ 	.word	0x0000001d


	//----- nvinfo : EIATTR_FRAME_SIZE
	.align		4
.L_1:
        /*000c*/ 	.byte	0x04, 0x11
        /*000e*/ 	.short	(.L_3 - .L_2)
	.align		4
.L_2:
        /*0010*/ 	.word	index@(_Z10ConvKernelPKfS0_Pfmm)
        /*0014*/ 	.word	0x00000000


	//----- nvinfo : EIATTR_MIN_STACK_SIZE
	.align		4
.L_3:
        /*0018*/ 	.byte	0x04, 0x12
        /*001a*/ 	.short	(.L_5 - .L_4)
	.align		4
.L_4:
        /*001c*/ 	.word	index@(_Z10ConvKernelPKfS0_Pfmm)
        /*0020*/ 	.word	0x00000000
.L_5:


//--------------------- .nv.compat                --------------------------
	.section	.nv.compat,"",@"SHT_CUDA_COMPAT_INFO"
	.align	4
        /*0000*/ 	.byte	0x02, 0x09, 0x00, 0x00, 0x02, 0x02, 0x01, 0x00, 0x02, 0x05, 0x05, 0x00, 0x03, 0x07, 0x01, 0x01
        /*0010*/ 	.byte	0x02, 0x03, 0x00, 0x00, 0x02, 0x06, 0x01, 0x00, 0x04, 0x0b, 0x08, 0x00, 0x09, 0x00, 0x00, 0x00
        /*0020*/ 	.byte	0x00, 0x00, 0x00, 0x00


//--------------------- .nv.info._Z10ConvKernelPKfS0_Pfmm --------------------------
	.section	.nv.info._Z10ConvKernelPKfS0_Pfmm,"",@"SHT_CUDA_INFO"
	.sectionflags	@""
	.align	4


	//----- nvinfo : EIATTR_CUDA_API_VERSION
	.align		4
        /*0000*/ 	.byte	0x04, 0x37
        /*0002*/ 	.short	(.L_7 - .L_6)
.L_6:
        /*0004*/ 	.word	0x00000082


	//----- nvinfo : EIATTR_KPARAM_INFO
	.align		4
.L_7:
        /*0008*/ 	.byte	0x04, 0x17
        /*000a*/ 	.short	(.L_9 - .L_8)
.L_8:
        /*000c*/ 	.word	0x00000000
        /*0010*/ 	.short	0x0004
        /*0012*/ 	.short	0x0020
        /*0014*/ 	.byte	0x00, 0xf0, 0x21, 0x00


	//----- nvinfo : EIATTR_KPARAM_INFO
	.align		4
.L_9:
        /*0018*/ 	.byte	0x04, 0x17
        /*001a*/ 	.short	(.L_11 - .L_10)
.L_10:
        /*001c*/ 	.word	0x00000000
        /*0020*/ 	.short	0x0003
        /*0022*/ 	.short	0x0018
        /*0024*/ 	.byte	0x00, 0xf0, 0x21, 0x00


	//----- nvinfo : EIATTR_KPARAM_INFO
	.align		4
.L_11:
        /*0028*/ 	.byte	0x04, 0x17
        /*002a*/ 	.short	(.L_13 - .L_12)
.L_12:
        /*002c*/ 	.word	0x00000000
        /*0030*/ 	.short	0x0002
        /*0032*/ 	.short	0x0010
        /*0034*/ 	.byte	0x00, 0xf5, 0x21, 0x00


	//----- nvinfo : EIATTR_KPARAM_INFO
	.align		4
.L_13:
        /*0038*/ 	.byte	0x04, 0x17
        /*003a*/ 	.short	(.L_15 - .L_14)
.L_14:
        /*003c*/ 	.word	0x00000000
        /*0040*/ 	.short	0x0001
        /*0042*/ 	.short	0x0008
        /*0044*/ 	.byte	0x00, 0xf5, 0x21, 0x00


	//----- nvinfo : EIATTR_KPARAM_INFO
	.align		4
.L_15:
        /*0048*/ 	.byte	0x04, 0x17
        /*004a*/ 	.short	(.L_17 - .L_16)
.L_16:
        /*004c*/ 	.word	0x00000000
        /*0050*/ 	.short	0x0000
        /*0052*/ 	.short	0x0000
        /*0054*/ 	.byte	0x00, 0xf5, 0x21, 0x00


	//----- nvinfo : EIATTR_SPARSE_MMA_MASK
	.align		4
.L_17:
        /*0058*/ 	.byte	0x03, 0x50
        /*005a*/ 	.short	0x0000


	//----- nvinfo : EIATTR_MAXREG_COUNT
	.align		4
        /*005c*/ 	.byte	0x03, 0x1b
        /*005e*/ 	.short	0x00ff


	//----- nvinfo : EIATTR_NUM_BARRIERS
	.align		4
        /*0060*/ 	.byte	0x02, 0x4c
        /*0062*/ 	.byte	0x01
	.zero		1


	//----- nvinfo : EIATTR_MERCURY_ISA_VERSION
	.align		4
        /*0064*/ 	.byte	0x03, 0x5f
        /*0066*/ 	.short	0x0101


	//----- nvinfo : EIATTR_VRC_CTA_INIT_COUNT
	.align		4
        /*0068*/ 	.byte	0x02, 0x4a
	.zero		1
	.zero		1


	//----- nvinfo : EIATTR_EXIT_INSTR_OFFSETS
	.align		4
        /*006c*/ 	.byte	0x04, 0x1c
        /*006e*/ 	.short	(.L_19 - .L_18)


	//   ....[0]....
.L_18:
        /*0070*/ 	.word	0x00000120


	//   ....[1]....
        /*0074*/ 	.word	0x00001080


	//----- nvinfo : EIATTR_CBANK_PARAM_SIZE
	.align		4
.L_19:
        /*0078*/ 	.byte	0x03, 0x19
        /*007a*/ 	.short	0x0028


	//----- nvinfo : EIATTR_PARAM_CBANK
	.align		4
        /*007c*/ 	.byte	0x04, 0x0a
        /*007e*/ 	.short	(.L_21 - .L_20)
	.align		4
.L_20:
        /*0080*/ 	.word	index@(.nv.constant0._Z10ConvKernelPKfS0_Pfmm)
        /*0084*/ 	.short	0x0380
        /*0086*/ 	.short	0x0028


	//----- nvinfo : EIATTR_SW_WAR
	.align		4
.L_21:
        /*0088*/ 	.byte	0x04, 0x36
        /*008a*/ 	.short	(.L_23 - .L_22)
.L_22:
        /*008c*/ 	.word	0x00000008
.L_23:


//--------------------- .nv.callgraph             --------------------------
	.section	.nv.callgraph,"",@"SHT_CUDA_CALLGRAPH"
	.align	4
	.sectionentsize	8
	.align		4
        /*0000*/ 	.word	0x00000000
	.align		4
        /*0004*/ 	.word	0xffffffff
	.align		4
        /*0008*/ 	.word	0x00000000
	.align		4
        /*000c*/ 	.word	0xfffffffe
	.align		4
        /*0010*/ 	.word	0x00000000
	.align		4
        /*0014*/ 	.word	0xfffffffd
	.align		4
        /*0018*/ 	.word	0x00000000
	.align		4
        /*001c*/ 	.word	0xfffffffc


//--------------------- .text._Z10ConvKernelPKfS0_Pfmm --------------------------
	.section	.text._Z10ConvKernelPKfS0_Pfmm,"ax",@progbits
	.align	128
        .global         _Z10ConvKernelPKfS0_Pfmm
        .type           _Z10ConvKernelPKfS0_Pfmm,@function
        .size           _Z10ConvKernelPKfS0_Pfmm,(.L_x_7 - _Z10ConvKernelPKfS0_Pfmm)
        .other          _Z10ConvKernelPKfS0_Pfmm,@"STO_CUDA_ENTRY STV_DEFAULT"
_Z10ConvKernelPKfS0_Pfmm:
.text._Z10ConvKernelPKfS0_Pfmm:
[----:B------:R-:W-:Y:S01]  /*0000*/  LDC R1, c[0x0][0x37c] ;  /* 0x0000df00ff017b82 */ /* 0x000fe20000000800 */
[----:B------:R-:W0:Y:S07]  /*0010*/  S2R R4, SR_TID.X ;  /* 0x0000000000047919 */ /* 0x000e2e0000002100 */
[----:B------:R-:W0:Y:S01]  /*0020*/  S2UR UR4, SR_CTAID.X ;  /* 0x00000000000479c3 */ /* 0x000e220000002500 */
[----:B------:R-:W1:Y:S01]  /*0030*/  LDCU.128 UR12, c[0x0][0x390] ;  /* 0x00007200ff0c77ac */ /* 0x000e620008000c00 */
[----:B------:R-:W-:Y:S01]  /*0040*/  IMAD.MOV.U32 R5, RZ, RZ, RZ ;  /* 0x000000ffff057224 */ /* 0x000fe200078e00ff */
[----:B------:R-:W2:Y:S05]  /*0050*/  LDCU.64 UR8, c[0x0][0x358] ;  /* 0x00006b00ff0877ac */ /* 0x000eaa0008000a00 */
[----:B------:R-:W0:Y:S08]  /*0060*/  LDC R3, c[0x0][0x360] ;  /* 0x0000d800ff037b82 */ /* 0x000e300000000800 */
[----:B------:R-:W3:Y:S01]  /*0070*/  LDC.64 R10, c[0x0][0x3a0] ;  /* 0x0000e800ff0a7b82 */ /* 0x000ee20000000a00 */
[----:B0-----:R-:W-:-:S03]  /*0080*/  IMAD.WIDE.U32 R4, R3, UR4, R4 ;  /* 0x0000000403047c25 */ /* 0x001fc6000f8e0004 */
[----:B-1----:R-:W-:Y:S02]  /*0090*/  ISETP.GE.U32.AND P0, PT, R4, UR14, PT ;  /* 0x0000000e04007c0c */ /* 0x002fe4000bf06070 */
[----:B---3--:R-:W-:Y:S02]  /*00a0*/  IADD3 R8, P2, PT, R10, 0x7f, RZ ;  /* 0x0000007f0a087810 */ /* 0x008fe40007f5e0ff */
[----:B------:R-:W-:Y:S02]  /*00b0*/  ISETP.GE.U32.AND.EX P0, PT, R5, UR15, PT, P0 ;  /* 0x0000000f05007c0c */ /* 0x000fe4000bf06100 */
[----:B------:R-:W-:Y:S01]  /*00c0*/  ISETP.GE.U32.AND P1, PT, R8, 0x80, PT ;  /* 0x000000800800780c */ /* 0x000fe20003f26070 */
[----:B------:R-:W-:Y:S01]  /*00d0*/  IMAD.X R9, RZ, RZ, R11, P2 ;  /* 0x000000ffff097224 */ /* 0x000fe200010e060b */
[----:B------:R-:W-:-:S04]  /*00e0*/  LEA R2, P2, R4, UR12, 0x2 ;  /* 0x0000000c04027c11 */ /* 0x000fc8000f8410ff */
[----:B------:R-:W-:Y:S02]  /*00f0*/  ISETP.GE.U32.AND.EX P1, PT, R9, RZ, PT, P1 ;  /* 0x000000ff0900720c */ /* 0x000fe40003f26110 */
[----:B------:R-:W-:-:S05]  /*0100*/  LEA.HI.X R3, R4, UR13, R5, 0x2, P2 ;  /* 0x0000000d04037c11 */ /* 0x000fca00090f1405 */
[----:B--2---:R0:W-:Y:S06]  /*0110*/  @!P0 STG.E desc[UR8][R2.64], RZ ;  /* 0x000000ff02008986 */ /* 0x0041ec000c101908 */
[----:B------:R-:W-:Y:S05]  /*0120*/  @!P1 EXIT ;  /* 0x000000000000994d */ /* 0x000fea0003800000 */
[----:B------:R-:W1:Y:S01]  /*0130*/  S2UR UR6, SR_CgaCtaId ;  /* 0x00000000000679c3 */ /* 0x000e620000008800 */
[----:B------:R-:W-:Y:S01]  /*0140*/  IADD3 R7, P0, PT, R10, -0x1, RZ ;  /* 0xffffffff0a077810 */ /* 0x000fe20007f1e0ff */
[----:B------:R-:W-:Y:S01]  /*0150*/  UMOV UR4, 0x400 ;  /* 0x0000040000047882 */ /* 0x000fe20000000000 */
[--C-:B------:R-:W-:Y:S01]  /*0160*/  SHF.R.U64 R8, R8, 0x7, R9.reuse ;  /* 0x0000000708087819 */ /* 0x100fe20000001209 */
[----:B------:R-:W-:Y:S01]  /*0170*/  UMOV UR5, URZ ;  /* 0x000000ff00057c82 */ /* 0x000fe20008000000 */
[----:B------:R-:W-:Y:S02]  /*0180*/  IADD3.X R6, PT, PT, R11, -0x1, RZ, P0, !PT ;  /* 0xffffffff0b067810 */ /* 0x000fe400007fe4ff */
[----:B------:R-:W-:Y:S02]  /*0190*/  SHF.R.U32.HI R9, RZ, 0x7, R9 ;  /* 0x00000007ff097819 */ /* 0x000fe40000011609 */
[----:B------:R-:W-:-:S04]  /*01a0*/  SHF.R.U64 R7, R7, 0x1, R6 ;  /* 0x0000000107077819 */ /* 0x000fc80000001206 */
[----:B------:R-:W-:Y:S02]  /*01b0*/  IADD3 R0, P0, PT, R4, -R7, RZ ;  /* 0x8000000704007210 */ /* 0x000fe40007f1e0ff */
[----:B------:R-:W-:-:S05]  /*01c0*/  SHF.R.U32.HI R7, RZ, 0x1, R6 ;  /* 0x00000001ff077819 */ /* 0x000fca0000011606 */
[----:B------:R-:W-:Y:S01]  /*01d0*/  IMAD.X R10, R5, 0x1, ~R7, P0 ;  /* 0x00000001050a7824 */ /* 0x000fe200000e0e07 */
[----:B-1----:R-:W-:-:S03]  /*01e0*/  ULEA UR6, UR6, UR4, 0x18 ;  /* 0x0000000406067291 */ /* 0x002fc6000f8ec0ff */
[----:B------:R-:W-:-:S09]  /*01f0*/  UMOV UR4, URZ ;  /* 0x000000ff00047c82 */ /* 0x000fd20008000000 */
.L_x_5:
[----:B-1----:R-:W1:Y:S01]  /*0200*/  S2R R13, SR_TID.X ;  /* 0x00000000000d7919 */ /* 0x002e620000002100 */
[----:B--2---:R-:W2:Y:S01]  /*0210*/  LDC.64 R6, c[0x0][0x3a0] ;  /* 0x0000e800ff067b82 */ /* 0x004ea20000000a00 */
[----:B------:R-:W-:Y:S02]  /*0220*/  USHF.L.U32 UR7, UR4, 0x7, URZ ;  /* 0x0000000704077899 */ /* 0x000fe400080006ff */
[----:B------:R-:W-:-:S05]  /*0230*/  USHF.L.U64.HI UR10, UR4, 0x7, UR5 ;  /* 0x00000007040a7899 */ /* 0x000fca0008010205 */
[----:B------:R-:W-:Y:S01]  /*0240*/  BAR.SYNC.DEFER_BLOCKING 0x0 ;  /* 0x0000000000007b1d */ /* 0x000fe20000010000 */
[----:B-1----:R-:W-:-:S05]  /*0250*/  IADD3 R11, P0, PT, R13, UR7, RZ ;  /* 0x000000070d0b7c10 */ /* 0x002fca000ff1e0ff */
[----:B------:R-:W-:Y:S01]  /*0260*/  IMAD.X R12, RZ, RZ, UR10, P0 ;  /* 0x0000000aff0c7e24 */ /* 0x000fe200080e06ff */
[----:B--2---:R-:W-:-:S04]  /*0270*/  ISETP.GE.U32.AND P0, PT, R11, R6, PT ;  /* 0x000000060b00720c */ /* 0x004fc80003f06070 */
[----:B------:R-:W-:-:S13]  /*0280*/  ISETP.GE.U32.AND.EX P0, PT, R12, R7, PT, P0 ;  /* 0x000000070c00720c */ /* 0x000fda0003f06100 */
[----:B------:R-:W1:Y:S02]  /*0290*/  @!P0 LDC.64 R16, c[0x0][0x388] ;  /* 0x0000e200ff108b82 */ /* 0x000e640000000a00 */
[----:B-1----:R-:W-:-:S04]  /*02a0*/  @!P0 LEA R16, P1, R11, R16, 0x2 ;  /* 0x000000100b108211 */ /* 0x002fc800078210ff */
[----:B------:R-:W-:-:S05]  /*02b0*/  @!P0 LEA.HI.X R17, R11, R17, R12, 0x2, P1 ;  /* 0x000000110b118211 */ /* 0x000fca00008f140c */
[----:B------:R-:W2:Y:S01]  /*02c0*/  @!P0 LDG.E R16, desc[UR8][R16.64] ;  /* 0x0000000810108981 */ /* 0x000ea2000c1e1900 */
[----:B------:R-:W-:Y:S01]  /*02d0*/  LEA R11, R13, UR6, 0x2 ;  /* 0x000000060d0b7c11 */ /* 0x000fe2000f8e10ff */
[----:B------:R-:W-:Y:S01]  /*02e0*/  IMAD.U32 R13, RZ, RZ, UR7 ;  /* 0x00000007ff0d7e24 */ /* 0x000fe2000f8e00ff */
[----:B------:R-:W-:Y:S01]  /*02f0*/  UIADD3 UR4, UP0, UPT, UR4, 0x1, URZ ;  /* 0x0000000104047890 */ /* 0x000fe2000ff1e0ff */
[----:B------:R-:W-:-:S03]  /*0300*/  IMAD.U32 R15, RZ, RZ, UR10 ;  /* 0x0000000aff0f7e24 */ /* 0x000fc6000f8e00ff */
[----:B------:R-:W-:Y:S02]  /*0310*/  UIADD3.X UR5, UPT, UPT, URZ, UR5, URZ, UP0, !UPT ;  /* 0x00000005ff057290 */ /* 0x000fe400087fe4ff */
[----:B------:R-:W-:-:S04]  /*0320*/  ISETP.NE.U32.AND P1, PT, R8, UR4, PT ;  /* 0x0000000408007c0c */ /* 0x000fc8000bf25070 */
[----:B------:R-:W-:Y:S01]  /*0330*/  ISETP.NE.AND.EX P1, PT, R9, UR5, PT, P1 ;  /* 0x0000000509007c0c */ /* 0x000fe2000bf25310 */
[----:B--2---:R1:W-:Y:S01]  /*0340*/  @!P0 STS [R11], R16 ;  /* 0x000000100b008388 */ /* 0x0043e20000000800 */
[----:B------:R-:W-:Y:S01]  /*0350*/  BAR.SYNC.DEFER_BLOCKING 0x0 ;  /* 0x0000000000007b1d */ /* 0x000fe20000010000 */
[----:B------:R-:W-:-:S04]  /*0360*/  ISETP.GE.U32.AND P0, PT, R13, R6, PT ;  /* 0x000000060d00720c */ /* 0x000fc80003f06070 */
[----:B------:R-:W-:-:S13]  /*0370*/  ISETP.GE.U32.AND.EX P0, PT, R15, R7, PT, P0 ;  /* 0x000000070f00720c */ /* 0x000fda0003f06100 */
[----:B-1----:R-:W-:Y:S05]  /*0380*/  @P0 BRA `(.L_x_0) ;  /* 0x0000000c00380947 */ /* 0x002fea0003800000 */
[----:B------:R-:W-:Y:S01]  /*0390*/  IADD3 R11, P2, PT, R13, 0x80, RZ ;  /* 0x000000800d0b7810 */ /* 0x000fe20007f5e0ff */
[----:B------:R-:W1:Y:S01]  /*03a0*/  LDCU.64 UR10, c[0x0][0x380] ;  /* 0x00007000ff0a77ac */ /* 0x000e620008000a00 */
[----:B------:R-:W-:Y:S02]  /*03b0*/  IMAD.MOV.U32 R16, RZ, RZ, RZ ;  /* 0x000000ffff107224 */ /* 0x000fe400078e00ff */
[----:B------:R-:W-:Y:S01]  /*03c0*/  ISETP.LT.U32.AND P0, PT, R11, R6, PT ;  /* 0x000000060b00720c */ /* 0x000fe20003f01070 */
[----:B------:R-:W-:Y:S01]  /*03d0*/  IMAD.X R12, RZ, RZ, R15, P2 ;  /* 0x000000ffff0c7224 */ /* 0x000fe200010e060f */
[----:B------:R-:W-:-:S04]  /*03e0*/  UMOV UR7, UR6 ;  /* 0x0000000600077c82 */ /* 0x000fc80008000000 */
[----:B------:R-:W-:-:S04]  /*03f0*/  ISETP.LT.U32.AND.EX P0, PT, R12, R7, PT, P0 ;  /* 0x000000070c00720c */ /* 0x000fc80003f01100 */
[----:B------:R-:W-:Y:S02]  /*0400*/  SEL R11, R11, R6, P0 ;  /* 0x000000060b0b7207 */ /* 0x000fe40000000000 */
[----:B------:R-:W-:Y:S02]  /*0410*/  SEL R12, R12, R7, P0 ;  /* 0x000000070c0c7207 */ /* 0x000fe40000000000 */
[C---:B------:R-:W-:Y:S02]  /*0420*/  ISETP.GE.U32.AND P2, PT, R13.reuse, R11, PT ;  /* 0x0000000b0d00720c */ /* 0x040fe40003f46070 */
[----:B------:R-:W-:Y:S02]  /*0430*/  IADD3 R14, P0, PT, R13, R0, RZ ;  /* 0x000000000d0e7210 */ /* 0x000fe40007f1e0ff */
[----:B------:R-:W-:-:S03]  /*0440*/  ISETP.GE.U32.AND.EX P2, PT, R15, R12, PT, P2 ;  /* 0x0000000c0f00720c */ /* 0x000fc60003f46120 */
[----:B------:R-:W-:Y:S01]  /*0450*/  IMAD.X R17, R15, 0x1, R10, P0 ;  /* 0x000000010f117824 */ /* 0x000fe200000e060a */
[----:B-1----:R-:W-:-:S04]  /*0460*/  LEA R6, P0, R14, UR10, 0x2 ;  /* 0x0000000a0e067c11 */ /* 0x002fc8000f8010ff */
[----:B------:R-:W-:Y:S02]  /*0470*/  LEA.HI.X R7, R14, UR11, R17, 0x2, P0 ;  /* 0x0000000b0e077c11 */ /* 0x000fe400080f1411 */
[----:B------:R-:W-:-:S03]  /*0480*/  PLOP3.LUT P0, PT, PT, PT, PT, 0x80, 0x8 ;  /* 0x000000000008781c */ /* 0x000fc60003f0f070 */
[----:B------:R-:W-:Y:S10]  /*0490*/  @!P2 BRA `(.L_x_1) ;  /* 0x000000000060a947 */ /* 0x000ff40003800000 */
[----:B------:R-:W1:Y:S01]  /*04a0*/  LDCU.64 UR10, c[0x0][0x398] ;  /* 0x00007300ff0a77ac */ /* 0x000e620008000a00 */
[----:B------:R-:W-:Y:S02]  /*04b0*/  SHF.R.U64 R17, R14, 0x1f, R17 ;  /* 0x0000001f0e117819 */ /* 0x000fe40000001211 */
[----:B------:R-:W-:Y:S02]  /*04c0*/  SHF.R.S32.HI R18, RZ, 0x1f, R14 ;  /* 0x0000001fff127819 */ /* 0x000fe4000001140e */
[----:B------:R-:W-:-:S04]  /*04d0*/  LOP3.LUT R17, R17, 0x1, RZ, 0xc0, !PT ;  /* 0x0000000111117812 */ /* 0x000fc800078ec0ff */
[----:B------:R-:W-:Y:S01]  /*04e0*/  ISETP.EQ.U32.AND P2, PT, R17, 0x1, PT ;  /* 0x000000011100780c */ /* 0x000fe20003f42070 */
[----:B------:R-:W-:Y:S01]  /*04f0*/  IMAD.MOV.U32 R17, RZ, RZ, RZ ;  /* 0x000000ffff117224 */ /* 0x000fe200078e00ff */
[----:B-1----:R-:W-:Y:S02]  /*0500*/  ISETP.GE.U32.AND P0, PT, R14, UR10, PT ;  /* 0x0000000a0e007c0c */ /* 0x002fe4000bf06070 */
[----:B------:R-:W-:Y:S02]  /*0510*/  ISETP.GE.U32.AND P3, PT, R4, UR10, PT ;  /* 0x0000000a04007c0c */ /* 0x000fe4000bf66070 */
[----:B------:R-:W-:Y:S02]  /*0520*/  ISETP.GE.AND.EX P0, PT, R18, UR11, PT, P0 ;  /* 0x0000000b12007c0c */ /* 0x000fe4000bf06300 */
[----:B------:R-:W-:Y:S02]  /*0530*/  ISETP.GE.U32.AND.EX P3, PT, R5, UR11, PT, P3 ;  /* 0x0000000b05007c0c */ /* 0x000fe4000bf66130 */
[----:B------:R-:W-:-:S11]  /*0540*/  ISETP.EQ.U32.OR.EX P0, PT, RZ, RZ, P0, P2 ;  /* 0x000000ffff00720c */ /* 0x000fd60000702520 */
[----:B------:R-:W2:Y:S04]  /*0550*/  @!P3 LDG.E R19, desc[UR8][R2.64] ;  /* 0x000000080213b981 */ /* 0x000ea8000c1e1900 */
[----:B------:R1:W2:Y:S01]  /*0560*/  @!P0 LDG.E R17, desc[UR8][R6.64] ;  /* 0x0000000806118981 */ /* 0x0002a2000c1e1900 */
[----:B------:R-:W-:Y:S02]  /*0570*/  IADD3 R13, P2, PT, R13, 0x1, RZ ;  /* 0x000000010d0d7810 */ /* 0x000fe40007f5e0ff */
[----:B------:R-:W-:Y:S01]  /*0580*/  PLOP3.LUT P0, PT, PT, PT, PT, 0x8, 0x80 ;  /* 0x000000000080781c */ /* 0x000fe20003f0e170 */
[----:B------:R-:W2:Y:S01]  /*0590*/  @!P3 LDS R18, [UR7] ;  /* 0x00000007ff12b984 */ /* 0x000ea20008000800 */
[----:B------:R-:W-:Y:S01]  /*05a0*/  UIADD3 UR7, UPT, UPT, UR7, 0x4, URZ ;  /* 0x0000000407077890 */ /* 0x000fe2000fffe0ff */
[----:B------:R-:W-:Y:S01]  /*05b0*/  IMAD.X R15, RZ, RZ, R15, P2 ;  /* 0x000000ffff0f7224 */ /* 0x000fe200010e060f */
[----:B-1----:R-:W-:-:S05]  /*05c0*/  IADD3 R6, P4, PT, R6, 0x4, RZ ;  /* 0x0000000406067810 */ /* 0x002fca0007f9e0ff */
[----:B------:R-:W-:Y:S02]  /*05d0*/  IMAD.X R7, RZ, RZ, R7, P4 ;  /* 0x000000ffff077224 */ /* 0x000fe400020e0607 */
[----:B--2---:R-:W-:-:S05]  /*05e0*/  @!P3 FFMA R17, R18, R17, R19 ;  /* 0x000000111211b223 */ /* 0x004fca0000000013 */
[----:B------:R1:W-:Y:S01]  /*05f0*/  @!P3 STG.E desc[UR8][R2.64], R17 ;  /* 0x000000110200b986 */ /* 0x0003e2000c101908 */
[----:B------:R-:W-:-:S04]  /*0600*/  IADD3 R16, P3, PT, RZ, R16, RZ ;  /* 0x00000010ff107210 */ /* 0x000fc80007f7e0ff */
[----:B------:R-:W-:-:S09]  /*0610*/  IADD3.X R14, PT, PT, R14, 0x1, RZ, P3, !PT ;  /* 0x000000010e0e7810 */ /* 0x000fd20001ffe4ff */
.L_x_1:
[CC--:B-1----:R-:W-:Y:S02]  /*0620*/  IADD3 R17, P4, PT, R11.reuse, -R13.reuse, RZ ;  /* 0x8000000d0b117210 */ /* 0x0c2fe40007f9e0ff */
[----:B------:R-:W-:Y:S02]  /*0630*/  ISETP.GT.U32.AND P2, PT, R11, R13, PT ;  /* 0x0000000d0b00720c */ /* 0x000fe40003f44070 */
[----:B------:R-:W-:Y:S01]  /*0640*/  ISETP.LE.U32.AND P3, PT, R17, 0x3, PT ;  /* 0x000000031100780c */ /* 0x000fe20003f63070 */
[C---:B------:R-:W-:Y:S01]  /*0650*/  IMAD.X R17, R12.reuse, 0x1, ~R15, P4 ;  /* 0x000000010c117824 */ /* 0x040fe200020e0e0f */
[----:B------:R-:W-:-:S04]  /*0660*/  ISETP.GT.U32.AND.EX P2, PT, R12, R15, PT, P2 ;  /* 0x0000000f0c00720c */ /* 0x000fc80003f44120 */
[----:B------:R-:W-:-:S13]  /*0670*/  ISETP.LE.U32.OR.EX P2, PT, R17, RZ, !P2, P3 ;  /* 0x000000ff1100720c */ /* 0x000fda0005743530 */
[----:B------:R-:W-:Y:S05]  /*0680*/  @P2 BRA `(.L_x_2) ;  /* 0x0000000400482947 */ /* 0x000fea0003800000 */
[----:B------:R-:W-:Y:S01]  /*0690*/  IADD3 R18, P2, PT, R11, -0x3, RZ ;  /* 0xfffffffd0b127810 */ /* 0x000fe20007f5e0ff */
[----:B------:R-:W1:Y:S01]  /*06a0*/  LDCU.64 UR10, c[0x0][0x398] ;  /* 0x00007300ff0a77ac */ /* 0x000e620008000a00 */
[----:B------:R-:W-:Y:S02]  /*06b0*/  PLOP3.LUT P0, PT, PT, PT, PT, 0x8, 0x80 ;  /* 0x000000000080781c */ /* 0x000fe40003f0e170 */
[----:B------:R-:W-:-:S11]  /*06c0*/  IADD3.X R20, PT, PT, R12, -0x1, RZ, P2, !PT ;  /* 0xffffffff0c147810 */ /* 0x000fd600017fe4ff */
.L_x_3:
[----:B------:R-:W-:Y:S02]  /*06d0*/  IADD3 R17, P2, PT, R13, R0, RZ ;  /* 0x000000000d117210 */ /* 0x000fe40007f5e0ff */
[----:B-1----:R-:W-:Y:S02]  /*06e0*/  ISETP.GE.U32.AND P3, PT, R14, UR10, PT ;  /* 0x0000000a0e007c0c */ /* 0x002fe4000bf66070 */
[----:B------:R-:W-:Y:S01]  /*06f0*/  SHF.R.S32.HI R19, RZ, 0x1f, R14 ;  /* 0x0000001fff137819 */ /* 0x000fe2000001140e */
[----:B------:R-:W-:Y:S01]  /*0700*/  IMAD.X R22, R15, 0x1, R10, P2 ;  /* 0x000000010f167824 */ /* 0x000fe200010e060a */
[----:B------:R-:W-:Y:S02]  /*0710*/  ISETP.GE.U32.AND P2, PT, R4, UR10, PT ;  /* 0x0000000a04007c0c */ /* 0x000fe4000bf46070 */
[----:B------:R-:W-:Y:S02]  /*0720*/  ISETP.GE.AND.EX P3, PT, R19, UR11, PT, P3 ;  /* 0x0000000b13007c0c */ /* 0x000fe4000bf66330 */
[----:B------:R-:W-:-:S02]  /*0730*/  SHF.R.U64 R17, R17, 0x1f, R22 ;  /* 0x0000001f11117819 */ /* 0x000fc40000001216 */
[----:B------:R-:W-:Y:S02]  /*0740*/  ISETP.GE.U32.AND.EX P2, PT, R5, UR11, PT, P2 ;  /* 0x0000000b05007c0c */ /* 0x000fe4000bf46120 */
[----:B------:R-:W-:-:S04]  /*0750*/  LOP3.LUT R17, R17, 0x1, RZ, 0xc0, !PT ;  /* 0x0000000111117812 */ /* 0x000fc800078ec0ff */
[----:B------:R-:W-:Y:S01]  /*0760*/  ISETP.EQ.U32.AND P4, PT, R17, 0x1, PT ;  /* 0x000000011100780c */ /* 0x000fe20003f82070 */
[----:B------:R-:W-:-:S03]  /*0770*/  IMAD.MOV.U32 R17, RZ, RZ, RZ ;  /* 0x000000ffff117224 */ /* 0x000fc600078e00ff */
[----:B------:R-:W-:-:S03]  /*0780*/  ISETP.EQ.U32.OR.EX P3, PT, RZ, RZ, P3, P4 ;  /* 0x000000ffff00720c */ /* 0x000fc60001f62540 */
[----:B------:R-:W2:Y:S04]  /*0790*/  @!P2 LDG.E R19, desc[UR8][R2.64] ;  /* 0x000000080213a981 */ /* 0x000ea8000c1e1900 */
[----:B------:R-:W2:Y:S06]  /*07a0*/  @!P2 LDS R22, [UR7] ;  /* 0x00000007ff16a984 */ /* 0x000eac0008000800 */
[----:B------:R-:W2:Y:S01]  /*07b0*/  @!P3 LDG.E R17, desc[UR8][R6.64] ;  /* 0x000000080611b981 */ /* 0x000ea2000c1e1900 */
[----:B------:R-:W-:-:S02]  /*07c0*/  IADD3 R23, P4, P5, R0, 0x1, R13 ;  /* 0x0000000100177810 */ /* 0x000fc40007d9e00d */
[----:B------:R-:W-:Y:S02]  /*07d0*/  IADD3 R16, P3, PT, RZ, R16, RZ ;  /* 0x00000010ff107210 */ /* 0x000fe40007f7e0ff */
[----:B------:R-:W-:Y:S02]  /*07e0*/  IADD3.X R24, PT, PT, R10, RZ, R15, P4, P5 ;  /* 0x000000ff0a187210 */ /* 0x000fe400027ea40f */
[----:B------:R-:W-:Y:S02]  /*07f0*/  IADD3.X R14, PT, PT, R14, 0x1, RZ, P3, !PT ;  /* 0x000000010e0e7810 */ /* 0x000fe40001ffe4ff */
[----:B------:R-:W-:Y:S02]  /*0800*/  SHF.R.U64 R23, R23, 0x1f, R24 ;  /* 0x0000001f17177819 */ /* 0x000fe40000001218 */
[----:B------:R-:W-:Y:S02]  /*0810*/  ISETP.GE.U32.AND P3, PT, R14, UR10, PT ;  /* 0x0000000a0e007c0c */ /* 0x000fe4000bf66070 */
[----:B------:R-:W-:-:S02]  /*0820*/  SHF.R.S32.HI R21, RZ, 0x1f, R14 ;  /* 0x0000001fff157819 */ /* 0x000fc4000001140e */
[----:B------:R-:W-:Y:S02]  /*0830*/  LOP3.LUT R23, R23, 0x1, RZ, 0xc0, !PT ;  /* 0x0000000117177812 */ /* 0x000fe400078ec0ff */
[----:B------:R-:W-:Y:S02]  /*0840*/  ISETP.GE.AND.EX P3, PT, R21, UR11, PT, P3 ;  /* 0x0000000b15007c0c */ /* 0x000fe4000bf66330 */
[----:B------:R-:W-:-:S04]  /*0850*/  ISETP.EQ.U32.AND P4, PT, R23, 0x1, PT ;  /* 0x000000011700780c */ /* 0x000fc80003f82070 */
[----:B------:R-:W-:Y:S01]  /*0860*/  ISETP.EQ.U32.OR.EX P3, PT, RZ, RZ, P3, P4 ;  /* 0x000000ffff00720c */ /* 0x000fe20001f62540 */
[----:B--2---:R-:W-:Y:S01]  /*0870*/  @!P2 FFMA R17, R22, R17, R19 ;  /* 0x000000111611a223 */ /* 0x004fe20000000013 */
[----:B------:R-:W-:Y:S01]  /*0880*/  IMAD.MOV.U32 R22, RZ, RZ, RZ ;  /* 0x000000ffff167224 */ /* 0x000fe200078e00ff */
[----:B------:R-:W1:Y:S04]  /*0890*/  @!P2 LDS R19, [UR7+0x4] ;  /* 0x00000407ff13a984 */ /* 0x000e680008000800 */
[----:B------:R2:W-:Y:S06]  /*08a0*/  @!P2 STG.E desc[UR8][R2.64], R17 ;  /* 0x000000110200a986 */ /* 0x0005ec000c101908 */
[----:B------:R-:W1:Y:S04]  /*08b0*/  @!P3 LDG.E R22, desc[UR8][R6.64+0x4] ;  /* 0x000004080616b981 */ /* 0x000e68000c1e1900 */
[----:B------:R-:W1:Y:S01]  /*08c0*/  @!P2 LDG.E R26, desc[UR8][R2.64] ;  /* 0x00000008021aa981 */ /* 0x000e62000c1e1900 */
[----:B------:R-:W-:-:S04]  /*08d0*/  IADD3 R21, P3, P4, R0, 0x2, R13 ;  /* 0x0000000200157810 */ /* 0x000fc80007c7e00d */
[----:B------:R-:W-:Y:S02]  /*08e0*/  IADD3.X R24, PT, PT, R10, RZ, R15, P3, P4 ;  /* 0x000000ff0a187210 */ /* 0x000fe40001fe840f */
[----:B------:R-:W-:Y:S02]  /*08f0*/  IADD3 R16, P3, PT, RZ, R16, RZ ;  /* 0x00000010ff107210 */ /* 0x000fe40007f7e0ff */
[----:B------:R-:W-:Y:S02]  /*0900*/  SHF.R.U64 R21, R21, 0x1f, R24 ;  /* 0x0000001f15157819 */ /* 0x000fe40000001218 */
[----:B------:R-:W-:Y:S02]  /*0910*/  IADD3.X R14, PT, PT, R14, 0x1, RZ, P3, !PT ;  /* 0x000000010e0e7810 */ /* 0x000fe40001ffe4ff */
[----:B------:R-:W-:Y:S02]  /*0920*/  LOP3.LUT R21, R21, 0x1, RZ, 0xc0, !PT ;  /* 0x0000000115157812 */ /* 0x000fe400078ec0ff */
[----:B------:R-:W-:-:S02]  /*0930*/  ISETP.GE.U32.AND P3, PT, R14, UR10, PT ;  /* 0x0000000a0e007c0c */ /* 0x000fc4000bf66070 */
[----:B--2---:R-:W-:Y:S02]  /*0940*/  SHF.R.S32.HI R17, RZ, 0x1f, R14 ;  /* 0x0000001fff117819 */ /* 0x004fe4000001140e */
[----:B------:R-:W-:Y:S02]  /*0950*/  ISETP.EQ.U32.AND P4, PT, R21, 0x1, PT ;  /* 0x000000011500780c */ /* 0x000fe40003f82070 */
[----:B------:R-:W-:Y:S02]  /*0960*/  ISETP.GE.AND.EX P3, PT, R17, UR11, PT, P3 ;  /* 0x0000000b11007c0c */ /* 0x000fe4000bf66330 */
[----:B------:R-:W2:Y:S02]  /*0970*/  @!P2 LDS R17, [UR7+0x8] ;  /* 0x00000807ff11a984 */ /* 0x000ea40008000800 */
[----:B------:R-:W-:Y:S01]  /*0980*/  ISETP.EQ.U32.OR.EX P3, PT, RZ, RZ, P3, P4 ;  /* 0x000000ffff00720c */ /* 0x000fe20001f62540 */
[----:B-1----:R-:W-:Y:S01]  /*0990*/  @!P2 FFMA R19, R19, R22, R26 ;  /* 0x000000161313a223 */ /* 0x002fe2000000001a */
[----:B------:R-:W-:-:S04]  /*09a0*/  IMAD.MOV.U32 R22, RZ, RZ, RZ ;  /* 0x000000ffff167224 */ /* 0x000fc800078e00ff */
[----:B------:R1:W-:Y:S07]  /*09b0*/  @!P2 STG.E desc[UR8][R2.64], R19 ;  /* 0x000000130200a986 */ /* 0x0003ee000c101908 */
[----:B------:R-:W2:Y:S04]  /*09c0*/  @!P3 LDG.E R22, desc[UR8][R6.64+0x8] ;  /* 0x000008080616b981 */ /* 0x000ea8000c1e1900 */
[----:B------:R-:W2:Y:S01]  /*09d0*/  @!P2 LDG.E R26, desc[UR8][R2.64] ;  /* 0x00000008021aa981 */ /* 0x000ea2000c1e1900 */
[----:B------:R-:W-:-:S04]  /*09e0*/  IADD3 R21, P3, P4, R0, 0x3, R13 ;  /* 0x0000000300157810 */ /* 0x000fc80007c7e00d */
[----:B------:R-:W-:Y:S02]  /*09f0*/  IADD3.X R24, PT, PT, R10, RZ, R15, P3, P4 ;  /* 0x000000ff0a187210 */ /* 0x000fe40001fe840f */
[----:B------:R-:W-:Y:S02]  /*0a00*/  IADD3 R16, P3, PT, RZ, R16, RZ ;  /* 0x00000010ff107210 */ /* 0x000fe40007f7e0ff */
[----:B------:R-:W-:Y:S02]  /*0a10*/  SHF.R.U64 R21, R21, 0x1f, R24 ;  /* 0x0000001f15157819 */ /* 0x000fe40000001218 */
[----:B------:R-:W-:Y:S02]  /*0a20*/  IADD3.X R14, PT, PT, R14, 0x1, RZ, P3, !PT ;  /* 0x000000010e0e7810 */ /* 0x000fe40001ffe4ff */
[----:B------:R-:W-:Y:S02]  /*0a30*/  LOP3.LUT R21, R21, 0x1, RZ, 0xc0, !PT ;  /* 0x0000000115157812 */ /* 0x000fe400078ec0ff */
[----:B------:R-:W-:-:S02]  /*0a40*/  ISETP.GE.U32.AND P3, PT, R14, UR10, PT ;  /* 0x0000000a0e007c0c */ /* 0x000fc4000bf66070 */
[----:B-1----:R-:W-:Y:S02]  /*0a50*/  SHF.R.S32.HI R19, RZ, 0x1f, R14 ;  /* 0x0000001fff137819 */ /* 0x002fe4000001140e */
[----:B------:R-:W-:Y:S02]  /*0a60*/  ISETP.EQ.U32.AND P4, PT, R21, 0x1, PT ;  /* 0x000000011500780c */ /* 0x000fe40003f82070 */
[----:B------:R-:W-:Y:S02]  /*0a70*/  ISETP.GE.AND.EX P3, PT, R19, UR11, PT, P3 ;  /* 0x0000000b13007c0c */ /* 0x000fe4000bf66330 */
[----:B------:R-:W1:Y:S02]  /*0a80*/  @!P2 LDS R19, [UR7+0xc] ;  /* 0x00000c07ff13a984 */ /* 0x000e640008000800 */
[----:B------:R-:W-:Y:S01]  /*0a90*/  ISETP.EQ.U32.OR.EX P3, PT, RZ, RZ, P3, P4 ;  /* 0x000000ffff00720c */ /* 0x000fe20001f62540 */
[----:B--2---:R-:W-:Y:S01]  /*0aa0*/  @!P2 FFMA R17, R17, R22, R26 ;  /* 0x000000161111a223 */ /* 0x004fe2000000001a */
[----:B------:R-:W-:-:S04]  /*0ab0*/  IMAD.MOV.U32 R22, RZ, RZ, RZ ;  /* 0x000000ffff167224 */ /* 0x000fc800078e00ff */
[----:B------:R2:W-:Y:S07]  /*0ac0*/  @!P2 STG.E desc[UR8][R2.64], R17 ;  /* 0x000000110200a986 */ /* 0x0005ee000c101908 */
[----:B------:R3:W1:Y:S04]  /*0ad0*/  @!P3 LDG.E R22, desc[UR8][R6.64+0xc] ;  /* 0x00000c080616b981 */ /* 0x000668000c1e1900 */
[----:B------:R-:W1:Y:S01]  /*0ae0*/  @!P2 LDG.E R24, desc[UR8][R2.64] ;  /* 0x000000080218a981 */ /* 0x000e62000c1e1900 */
[----:B------:R-:W-:Y:S01]  /*0af0*/  IADD3 R16, P3, PT, RZ, R16, RZ ;  /* 0x00000010ff107210 */ /* 0x000fe20007f7e0ff */
[----:B------:R-:W-:-:S03]  /*0b00*/  UIADD3 UR7, UPT, UPT, UR7, 0x10, URZ ;  /* 0x0000001007077890 */ /* 0x000fc6000fffe0ff */
[----:B------:R-:W-:Y:S02]  /*0b10*/  IADD3.X R14, PT, PT, R14, 0x1, RZ, P3, !PT ;  /* 0x000000010e0e7810 */ /* 0x000fe40001ffe4ff */
[----:B---3--:R-:W-:-:S05]  /*0b20*/  IADD3 R6, P4, PT, R6, 0x10, RZ ;  /* 0x0000001006067810 */ /* 0x008fca0007f9e0ff */
[----:B------:R-:W-:Y:S02]  /*0b30*/  IMAD.X R7, RZ, RZ, R7, P4 ;  /* 0x000000ffff077224 */ /* 0x000fe400020e0607 */
[----:B-1----:R-:W-:-:S05]  /*0b40*/  @!P2 FFMA R19, R19, R22, R24 ;  /* 0x000000161313a223 */ /* 0x002fca0000000018 */
[----:B------:R2:W-:Y:S01]  /*0b50*/  @!P2 STG.E desc[UR8][R2.64], R19 ;  /* 0x000000130200a986 */ /* 0x0005e2000c101908 */
[----:B------:R-:W-:-:S05]  /*0b60*/  IADD3 R13, P2, PT, R13, 0x4, RZ ;  /* 0x000000040d0d7810 */ /* 0x000fca0007f5e0ff */
[----:B------:R-:W-:Y:S01]  /*0b70*/  IMAD.X R15, RZ, RZ, R15, P2 ;  /* 0x000000ffff0f7224 */ /* 0x000fe200010e060f */
[----:B------:R-:W-:-:S04]  /*0b80*/  ISETP.GE.U32.AND P2, PT, R13, R18, PT ;  /* 0x000000120d00720c */ /* 0x000fc80003f46070 */
[----:B------:R-:W-:-:S13]  /*0b90*/  ISETP.GE.U32.AND.EX P2, PT, R15, R20, PT, P2 ;  /* 0x000000140f00720c */ /* 0x000fda0003f46120 */
[----:B--2---:R-:W-:Y:S05]  /*0ba0*/  @!P2 BRA `(.L_x_3) ;  /* 0xfffffff800c8a947 */ /* 0x004fea000383ffff */
.L_x_2:
[CC--:B------:R-:W-:Y:S02]  /*0bb0*/  IADD3 R17, P4, PT, R11.reuse, -R13.reuse, RZ ;  /* 0x8000000d0b117210 */ /* 0x0c0fe40007f9e0ff */
[----:B------:R-:W-:Y:S02]  /*0bc0*/  ISETP.GT.U32.AND P3, PT, R11, R13, PT ;  /* 0x0000000d0b00720c */ /* 0x000fe40003f64070 */
[----:B------:R-:W-:Y:S01]  /*0bd0*/  ISETP.LE.U32.AND P2, PT, R17, 0x1, PT ;  /* 0x000000011100780c */ /* 0x000fe20003f43070 */
[C---:B------:R-:W-:Y:S01]  /*0be0*/  IMAD.X R17, R12.reuse, 0x1, ~R15, P4 ;  /* 0x000000010c117824 */ /* 0x040fe200020e0e0f */
[----:B------:R-:W-:-:S04]  /*0bf0*/  ISETP.GT.U32.AND.EX P3, PT, R12, R15, PT, P3 ;  /* 0x0000000f0c00720c */ /* 0x000fc80003f64130 */
[----:B------:R-:W-:-:S13]  /*0c00*/  ISETP.LE.U32.OR.EX P2, PT, R17, RZ, !P3, P2 ;  /* 0x000000ff1100720c */ /* 0x000fda0005f43520 */
[----:B------:R-:W-:Y:S05]  /*0c10*/  @P2 BRA `(.L_x_4) ;  /* 0x0000000000c02947 */ /* 0x000fea0003800000 */
[----:B------:R-:W1:Y:S01]  /*0c20*/  LDCU.64 UR10, c[0x0][0x398] ;  /* 0x00007300ff0a77ac */ /* 0x000e620008000a00 */
[----:B------:R-:W-:-:S05]  /*0c30*/  IADD3 R17, P0, PT, R13, R0, RZ ;  /* 0x000000000d117210 */ /* 0x000fca0007f1e0ff */
[----:B------:R-:W-:-:S05]  /*0c40*/  IMAD.X R18, R15, 0x1, R10, P0 ;  /* 0x000000010f127824 */ /* 0x000fca00000e060a */
[----:B------:R-:W-:Y:S02]  /*0c50*/  SHF.R.U64 R17, R17, 0x1f, R18 ;  /* 0x0000001f11117819 */ /* 0x000fe40000001212 */
[----:B------:R-:W-:Y:S02]  /*0c60*/  SHF.R.S32.HI R18, RZ, 0x1f, R14 ;  /* 0x0000001fff127819 */ /* 0x000fe4000001140e */
[----:B------:R-:W-:Y:S02]  /*0c70*/  LOP3.LUT R17, R17, 0x1, RZ, 0xc0, !PT ;  /* 0x0000000111117812 */ /* 0x000fe400078ec0ff */
[----:B-1----:R-:W-:Y:S02]  /*0c80*/  ISETP.GE.U32.AND P0, PT, R14, UR10, PT ;  /* 0x0000000a0e007c0c */ /* 0x002fe4000bf06070 */
[----:B------:R-:W-:Y:S02]  /*0c90*/  ISETP.GE.U32.AND P4, PT, R4, UR10, PT ;  /* 0x0000000a04007c0c */ /* 0x000fe4000bf86070 */
[----:B------:R-:W-:-:S02]  /*0ca0*/  ISETP.GE.AND.EX P2, PT, R18, UR11, PT, P0 ;  /* 0x0000000b12007c0c */ /* 0x000fc4000bf46300 */
[----:B------:R-:W-:Y:S01]  /*0cb0*/  ISETP.EQ.U32.AND P3, PT, R17, 0x1, PT ;  /* 0x000000011100780c */ /* 0x000fe20003f62070 */
[----:B------:R-:W-:Y:S01]  /*0cc0*/  IMAD.MOV.U32 R17, RZ, RZ, RZ ;  /* 0x000000ffff117224 */ /* 0x000fe200078e00ff */
[----:B------:R-:W-:Y:S02]  /*0cd0*/  ISETP.GE.U32.AND.EX P0, PT, R5, UR11, PT, P4 ;  /* 0x0000000b05007c0c */ /* 0x000fe4000bf06140 */
[----:B------:R-:W-:-:S11]  /*0ce0*/  ISETP.EQ.U32.OR.EX P2, PT, RZ, RZ, P2, P3 ;  /* 0x000000ffff00720c */ /* 0x000fd60001742530 */
[----:B------:R-:W2:Y:S04]  /*0cf0*/  @!P0 LDG.E R18, desc[UR8][R2.64] ;  /* 0x0000000802128981 */ /* 0x000ea8000c1e1900 */
[----:B------:R-:W2:Y:S01]  /*0d00*/  @!P2 LDG.E R17, desc[UR8][R6.64] ;  /* 0x000000080611a981 */ /* 0x000ea2000c1e1900 */
[----:B------:R-:W-:Y:S02]  /*0d10*/  IADD3 R13, P2, PT, R13, 0x1, RZ ;  /* 0x000000010d0d7810 */ /* 0x000fe40007f5e0ff */
[----:B------:R-:W-:Y:S01]  /*0d20*/  IADD3 R16, P3, PT, RZ, R16, RZ ;  /* 0x00000010ff107210 */ /* 0x000fe20007f7e0ff */
[----:B------:R-:W2:Y:S02]  /*0d30*/  @!P0 LDS R19, [UR7] ;  /* 0x00000007ff138984 */ /* 0x000ea40008000800 */
[----:B------:R-:W-:Y:S01]  /*0d40*/  IMAD.X R15, RZ, RZ, R15, P2 ;  /* 0x000000ffff0f7224 */ /* 0x000fe200010e060f */
[----:B------:R-:W-:-:S02]  /*0d50*/  IADD3 R21, P2, PT, R13, R0, RZ ;  /* 0x000000000d157210 */ /* 0x000fc40007f5e0ff */
[----:B------:R-:W-:-:S03]  /*0d60*/  IADD3.X R14, PT, PT, R14, 0x1, RZ, P3, !PT ;  /* 0x000000010e0e7810 */ /* 0x000fc60001ffe4ff */
[----:B------:R-:W-:Y:S01]  /*0d70*/  IMAD.X R20, R15, 0x1, R10, P2 ;  /* 0x000000010f147824 */ /* 0x000fe200010e060a */
[----:B------:R-:W-:-:S04]  /*0d80*/  ISETP.GE.U32.AND P2, PT, R14, UR10, PT ;  /* 0x0000000a0e007c0c */ /* 0x000fc8000bf46070 */
[----:B------:R-:W-:Y:S02]  /*0d90*/  SHF.R.U64 R21, R21, 0x1f, R20 ;  /* 0x0000001f15157819 */ /* 0x000fe40000001214 */
[----:B------:R-:W-:Y:S02]  /*0da0*/  SHF.R.S32.HI R20, RZ, 0x1f, R14 ;  /* 0x0000001fff147819 */ /* 0x000fe4000001140e */
[----:B------:R-:W-:Y:S02]  /*0db0*/  LOP3.LUT R21, R21, 0x1, RZ, 0xc0, !PT ;  /* 0x0000000115157812 */ /* 0x000fe400078ec0ff */
[----:B------:R-:W-:Y:S02]  /*0dc0*/  ISETP.GE.AND.EX P2, PT, R20, UR11, PT, P2 ;  /* 0x0000000b14007c0c */ /* 0x000fe4000bf46320 */
[----:B------:R-:W-:-:S04]  /*0dd0*/  ISETP.EQ.U32.AND P3, PT, R21, 0x1, PT ;  /* 0x000000011500780c */ /* 0x000fc80003f62070 */
[----:B------:R-:W-:Y:S01]  /*0de0*/  ISETP.EQ.U32.OR.EX P2, PT, RZ, RZ, P2, P3 ;  /* 0x000000ffff00720c */ /* 0x000fe20001742530 */
[----:B------:R-:W-:Y:S01]  /*0df0*/  UIADD3 UR7, UPT, UPT, UR7, 0x4, URZ ;  /* 0x0000000407077890 */ /* 0x000fe2000fffe0ff */
[----:B--2---:R-:W-:Y:S01]  /*0e00*/  @!P0 FFMA R17, R19, R17, R18 ;  /* 0x0000001113118223 */ /* 0x004fe20000000012 */
[----:B------:R-:W-:-:S07]  /*0e10*/  IMAD.MOV.U32 R19, RZ, RZ, RZ ;  /* 0x000000ffff137224 */ /* 0x000fce00078e00ff */
[----:B------:R-:W1:Y:S04]  /*0e20*/  @!P0 LDS R18, [UR7] ;  /* 0x00000007ff128984 */ /* 0x000e680008000800 */
[----:B------:R2:W-:Y:S04]  /*0e30*/  @!P0 STG.E desc[UR8][R2.64], R17 ;  /* 0x0000001102008986 */ /* 0x0005e8000c101908 */
[----:B------:R-:W1:Y:S04]  /*0e40*/  @!P2 LDG.E R19, desc[UR8][R6.64+0x4] ;  /* 0x000004080613a981 */ /* 0x000e68000c1e1900 */
[----:B------:R-:W1:Y:S01]  /*0e50*/  @!P0 LDG.E R21, desc[UR8][R2.64] ;  /* 0x0000000802158981 */ /* 0x000e62000c1e1900 */
[----:B------:R-:W-:Y:S01]  /*0e60*/  IADD3 R13, P2, PT, R13, 0x1, RZ ;  /* 0x000000010d0d7810 */ /* 0x000fe20007f5e0ff */
[----:B------:R-:W-:Y:S01]  /*0e70*/  UIADD3 UR7, UPT, UPT, UR7, 0x4, URZ ;  /* 0x0000000407077890 */ /* 0x000fe2000fffe0ff */
[----:B------:R-:W-:-:S03]  /*0e80*/  IADD3 RZ, P3, PT, RZ, R16, RZ ;  /* 0x00000010ffff7210 */ /* 0x000fc60007f7e0ff */
[----:B------:R-:W-:Y:S01]  /*0e90*/  IMAD.X R15, RZ, RZ, R15, P2 ;  /* 0x000000ffff0f7224 */ /* 0x000fe200010e060f */
[----:B------:R-:W-:Y:S01]  /*0ea0*/  IADD3.X R14, PT, PT, R14, 0x1, RZ, P3, !PT ;  /* 0x000000010e0e7810 */ /* 0x000fe20001ffe4ff */
[----:B-1----:R-:W-:Y:S01]  /*0eb0*/  @!P0 FFMA R19, R18, R19, R21 ;  /* 0x0000001312138223 */ /* 0x002fe20000000015 */
[----:B------:R-:W-:-:S04]  /*0ec0*/  IADD3 R18, P5, PT, R6, 0x4, RZ ;  /* 0x0000000406127810 */ /* 0x000fc80007fbe0ff */
[----:B------:R-:W-:Y:S01]  /*0ed0*/  IADD3 R6, P4, PT, R18, 0x4, RZ ;  /* 0x0000000412067810 */ /* 0x000fe20007f9e0ff */
[----:B------:R-:W-:Y:S01]  /*0ee0*/  IMAD.X R7, RZ, RZ, R7, P5 ;  /* 0x000000ffff077224 */ /* 0x000fe200028e0607 */
[----:B------:R2:W-:Y:S01]  /*0ef0*/  @!P0 STG.E desc[UR8][R2.64], R19 ;  /* 0x0000001302008986 */ /* 0x0005e2000c101908 */
[----:B------:R-:W-:Y:S02]  /*0f00*/  PLOP3.LUT P0, PT, PT, PT, PT, 0x8, 0x80 ;  /* 0x000000000080781c */ /* 0x000fe40003f0e170 */
[----:B------:R-:W-:-:S11]  /*0f10*/  IMAD.X R7, RZ, RZ, R7, P4 ;  /* 0x000000ffff077224 */ /* 0x000fd600020e0607 */
.L_x_4:
[----:B------:R-:W-:-:S04]  /*0f20*/  ISETP.LT.U32.AND P2, PT, R13, R11, PT ;  /* 0x0000000b0d00720c */ /* 0x000fc80003f41070 */
[----:B------:R-:W-:-:S13]  /*0f30*/  ISETP.LT.U32.OR.EX P0, PT, R15, R12, P0, P2 ;  /* 0x0000000c0f00720c */ /* 0x000fda0000701520 */
[----:B------:R-:W-:Y:S05]  /*0f40*/  @!P0 BRA `(.L_x_0) ;  /* 0x0000000000488947 */ /* 0x000fea0003800000 */
        /* <DEDUP_REMOVED lines=8> */
[----:B------:R-:W-:Y:S01]  /*0fd0*/  ISETP.GE.AND.EX P0, PT, R12, UR11, PT, P0 ;  /* 0x0000000b0c007c0c */ /* 0x000fe2000bf06300 */
[----:B------:R-:W-:Y:S01]  /*0fe0*/  IMAD.MOV.U32 R12, RZ, RZ, RZ ;  /* 0x000000ffff0c7224 */ /* 0x000fe200078e00ff */
[----:B------:R-:W-:-:S02]  /*0ff0*/  ISETP.EQ.U32.AND P2, PT, R11, 0x1, PT ;  /* 0x000000010b00780c */ /* 0x000fc40003f42070 */
[----:B------:R-:W-:Y:S02]  /*1000*/  ISETP.GE.U32.AND.EX P3, PT, R5, UR11, PT, P3 ;  /* 0x0000000b05007c0c */ /* 0x000fe4000bf66130 */
[----:B------:R-:W-:-:S11]  /*1010*/  ISETP.EQ.U32.OR.EX P0, PT, RZ, RZ, P0, P2 ;  /* 0x000000ffff00720c */ /* 0x000fd60000702520 */
[----:B------:R-:W3:Y:S04]  /*1020*/  @!P3 LDG.E R14, desc[UR8][R2.64] ;  /* 0x00000008020eb981 */ /* 0x000ee8000c1e1900 */
[----:B------:R-:W3:Y:S04]  /*1030*/  @!P0 LDG.E R12, desc[UR8][R6.64] ;  /* 0x00000008060c8981 */ /* 0x000ee8000c1e1900 */
[----:B------:R-:W3:Y:S02]  /*1040*/  @!P3 LDS R11, [UR7] ;  /* 0x00000007ff0bb984 */ /* 0x000ee40008000800 */
[----:B---3--:R-:W-:-:S05]  /*1050*/  @!P3 FFMA R11, R11, R12, R14 ;  /* 0x0000000c0b0bb223 */ /* 0x008fca000000000e */
[----:B------:R1:W-:Y:S02]  /*1060*/  @!P3 STG.E desc[UR8][R2.64], R11 ;  /* 0x0000000b0200b986 */ /* 0x0003e4000c101908 */
.L_x_0:
[----:B------:R-:W-:Y:S05]  /*1070*/  @P1 BRA `(.L_x_5) ;  /* 0xfffffff000601947 */ /* 0x000fea000383ffff */
[----:B------:R-:W-:Y:S05]  /*1080*/  EXIT ;  /* 0x000000000000794d */ /* 0x000fea0003800000 */
.L_x_6:
[----:B------:R-:W-:-:S00]  /*1090*/  BRA `(.L_x_6) ;  /* 0xfffffffc00fc7947 */ /* 0x000fc0000383ffff */
[----:B------:R-:W-:-:S00]  /*10a0*/  NOP ;  /* 0x0000000000007918 */ /* 0x000fc00000000000 */
        /* <DEDUP_REMOVED lines=13> */
.L_x_7:


//--------------------- .nv.shared._Z10ConvKernelPKfS0_Pfmm --------------------------
	.section	.nv.shared._Z10ConvKernelPKfS0_Pfmm,"aw",@nobits
	.sectionflags	@""
	.align	4
.nv.shared._Z10ConvKernelPKfS0_Pfmm:
	.zero		1536


//--------------------- .nv.shared.reserved.0     --------------------------
	.section	.nv.shared.reserved.0,"aw",@nobits
	.weak		__nv_reservedSMEM_offset_0_alias
	.size		__nv_reservedSMEM_offset_0_alias, 0, 64
	.other		__nv_reservedSMEM_offset_0_alias,@"STO_CUDA_RESERVED_SHARED STV_DEFAULT"
__nv_reservedSMEM_offset_0_alias:
	.zero		0
	.zero		64


//--------------------- .nv.constant0._Z10ConvKernelPKfS0_Pfmm --------------------------
	.section	.nv.constant0._Z10ConvKernelPKfS0_Pfmm,"a",@progbits
	.sectionflags	@""
	.align	4
.nv.constant0._Z10ConvKernelPKfS0_Pfmm:
	.zero		936


//--------------------- SYMBOLS --------------------------

	.type		.nv.reservedSmem.offset0,@object
	.size		.nv.reservedSmem.offset0,0x4
	.type		.nv.reservedSmem.cap,@object
	.size		.nv.reservedSmem.cap,0x4
